//
// Generated by NVIDIA NVVM Compiler
//
// Compiler Build ID: CL-36424714
// Cuda compilation tools, release 13.0, V13.0.88
// Based on NVVM 20.0.0
//

.version 9.0
.target sm_100
.address_size 64

	// .globl	default_function_kernel

.visible .entry default_function_kernel(
	.param .u64 .ptr .align 1 default_function_kernel_param_0,
	.param .u64 .ptr .align 1 default_function_kernel_param_1
)
.maxntid 8
{
	.reg .pred 	%p<15>;
	.reg .b32 	%r<25>;
	.reg .b32 	%f<49>;
	.reg .b64 	%rd<9>;

	ld.param.u64 	%rd1, [default_function_kernel_param_0];
	ld.param.u64 	%rd2, [default_function_kernel_param_1];
	cvta.to.global.u64 	%rd3, %rd2;
	mov.u32 	%r12, %ctaid.x;
	shl.b32 	%r13, %r12, 3;
	mov.u32 	%r14, %tid.x;
	or.b32  	%r1, %r13, %r14;
	mul.wide.u32 	%rd4, %r1, 4;
	add.s64 	%rd5, %rd3, %rd4;
	ld.global.nc.f32 	%f1, [%rd5];
	mul.f32 	%f20, %f1, 0f3FB8AA3B;
	ex2.approx.f32 	%f21, %f20;
	abs.f32 	%f2, %f21;
	abs.f32 	%f48, %f1;
	setp.lt.f32 	%p1, %f48, %f2;
	@%p1 bra 	$L__BB0_12;
	mul.f32 	%f4, %f2, 0f4B000000;
	setp.gtu.f32 	%p2, %f48, %f4;
	@%p2 bra 	$L__BB0_8;
	div.approx.f32 	%f22, %f48, %f2;
	cvt.rzi.f32.f32 	%f46, %f22;
	neg.f32 	%f6, %f2;
	fma.rn.f32 	%f7, %f6, %f46, %f48;
	mov.b32 	%r2, %f7;
	mov.b32 	%r15, %f2;
	setp.lt.u32 	%p3, %r2, %r15;
	@%p3 bra 	$L__BB0_7;
	setp.lt.u32 	%p4, %r2, -2147483647;
	@%p4 bra 	$L__BB0_5;
	add.f32 	%f27, %f46, 0fBF800000;
	setp.lt.f32 	%p7, %f7, %f6;
	add.f32 	%f28, %f27, 0fBF800000;
	selp.f32 	%f46, %f28, %f27, %p7;
	bra.uni 	$L__BB0_7;
$L__BB0_5:
	add.f32 	%f46, %f46, 0f3F800000;
	add.f32 	%f23, %f2, %f2;
	setp.ltu.f32 	%p5, %f7, %f23;
	@%p5 bra 	$L__BB0_7;
	add.f32 	%f24, %f46, 0f3F800000;
	fma.rn.f32 	%f25, %f2, 0fC0400000, %f7;
	setp.ge.f32 	%p6, %f25, 0f00000000;
	add.f32 	%f26, %f24, 0f3F800000;
	selp.f32 	%f46, %f26, %f24, %p6;
$L__BB0_7:
	fma.rn.f32 	%f48, %f6, %f46, %f48;
	bra.uni 	$L__BB0_12;
$L__BB0_8:
	mov.b32 	%r3, %f48;
	mov.b32 	%r16, %f4;
	and.b32  	%r4, %r16, -8388608;
	and.b32  	%r17, %r3, 8388607;
	or.b32  	%r23, %r17, 1065353216;
	and.b32  	%r18, %r16, 8388607;
	or.b32  	%r6, %r18, 1065353216;
	mov.b32 	%f47, %r23;
	sub.s32 	%r19, %r3, %r4;
	add.s32 	%r20, %r19, 192937984;
	and.b32  	%r24, %r20, -8388608;
	setp.eq.s32 	%p8, %r24, 0;
	@%p8 bra 	$L__BB0_11;
	mov.b32 	%f29, %r6;
	rcp.approx.ftz.f32 	%f14, %f29;
	neg.f32 	%f15, %f29;
$L__BB0_10:
	min.u32 	%r21, %r24, 192937984;
	add.s32 	%r22, %r23, %r21;
	mov.b32 	%f30, %r22;
	mul.f32 	%f31, %f14, %f30;
	fma.rn.f32 	%f32, %f15, %f31, %f30;
	fma.rn.f32 	%f33, %f32, %f14, %f31;
	fma.rn.f32 	%f34, %f15, %f33, %f30;
	fma.rz.f32 	%f35, %f34, %f14, %f33;
	cvt.rzi.f32.f32 	%f36, %f35;
	fma.rn.f32 	%f47, %f15, %f36, %f30;
	sub.s32 	%r24, %r24, %r21;
	mov.b32 	%r23, %f47;
	setp.ne.s32 	%p9, %r24, 0;
	setp.ne.s32 	%p10, %r23, 0;
	and.pred  	%p11, %p9, %p10;
	@%p11 bra 	$L__BB0_10;
$L__BB0_11:
	mov.b32 	%f38, %r4;
	setp.leu.f32 	%p12, %f2, 0f00000000;
	setp.gt.u32 	%p13, %r3, 2139095039;
	selp.f32 	%f39, 0f7FFFFFFF, %f38, %p13;
	selp.f32 	%f40, 0f7FFFFFFF, %f39, %p12;
	mul.f32 	%f41, %f47, 0f34000000;
	mul.f32 	%f48, %f40, %f41;
$L__BB0_12:
	cvta.to.global.u64 	%rd6, %rd1;
	abs.f32 	%f42, %f48;
	setp.nan.f32 	%p14, %f42, %f42;
	copysign.f32 	%f43, %f1, %f48;
	selp.f32 	%f44, %f48, %f43, %p14;
	mul.f32 	%f45, %f1, %f44;
	add.s64 	%rd8, %rd6, %rd4;
	st.global.f32 	[%rd8], %f45;
	ret;

}


// ===== COMPILED SASS (sm_100) =====

	.target	sm_100

	.elftype	@"ET_EXEC"


//--------------------- .note.nv.tkinfo           --------------------------
	.section	.note.nv.tkinfo,"",@"SHT_NOTE"
	.sectionflags	@"SHF_NOTE_NV_TKINFO"
	.tkinfo
        /*0018*/ 	.word	0x00000002
        /*0030*/ 	.string	""
        /*0030*/ 	.string	"ptxas"
        /*0030*/ 	.string	"Cuda compilation tools, release 13.0, V13.0.88"
        /*0030*/ 	.string	"Build cuda_13.0.r13.0/compiler.36424714_0"
        /*0030*/ 	.string	"-arch sm_100 -m 64 "



//--------------------- .note.nv.cuinfo           --------------------------
	.section	.note.nv.cuinfo,"",@"SHT_NOTE"
	.sectionflags	@"SHF_NOTE_NV_CUINFO"
        /*0018*/ 	.short	0x0002
        /*001a*/ 	.short	0x0064
        /*001c*/ 	.short	0x0082
	.zero		2


//--------------------- .nv.info                  --------------------------
	.section	.nv.info,"",@"SHT_CUDA_INFO"
	.align	4


	//----- nvinfo : EIATTR_REGCOUNT
	.align		4
        /*0000*/ 	.byte	0x04, 0x2f
        /*0002*/ 	.short	(.L_1 - .L_0)
	.align		4
.L_0:
        /*0004*/ 	.word	index@(default_function_kernel)
        /*0008*/ 	.word	0x0000000d


	//----- nvinfo : EIATTR_FRAME_SIZE
	.align		4
.L_1:
        /*000c*/ 	.byte	0x04, 0x11
        /*000e*/ 	.short	(.L_3 - .L_2)
	.align		4
.L_2:
        /*0010*/ 	.word	index@(default_function_kernel)
        /*0014*/ 	.word	0x00000000


	//----- nvinfo : EIATTR_MIN_STACK_SIZE
	.align		4
.L_3:
        /*0018*/ 	.byte	0x04, 0x12
        /*001a*/ 	.short	(.L_5 - .L_4)
	.align		4
.L_4:
        /*001c*/ 	.word	index@(default_function_kernel)
        /*0020*/ 	.word	0x00000000
.L_5:


//--------------------- .nv.compat                --------------------------
	.section	.nv.compat,"",@"SHT_CUDA_COMPAT_INFO"
	.align	4
        /*0000*/ 	.byte	0x02, 0x09, 0x00, 0x00, 0x02, 0x02, 0x01, 0x00, 0x02, 0x05, 0x05, 0x00, 0x03, 0x07, 0x01, 0x01
        /*0010*/ 	.byte	0x02, 0x03, 0x00, 0x00, 0x02, 0x06, 0x01, 0x00, 0x04, 0x0b, 0x08, 0x00, 0x01, 0x00, 0x00, 0x00
        /*0020*/ 	.byte	0x00, 0x00, 0x00, 0x00


//--------------------- .nv.info.default_function_kernel --------------------------
	.section	.nv.info.default_function_kernel,"",@"SHT_CUDA_INFO"
	.sectionflags	@""
	.align	4


	//----- nvinfo : EIATTR_CUDA_API_VERSION
	.align		4
        /*0000*/ 	.byte	0x04, 0x37
        /*0002*/ 	.short	(.L_7 - .L_6)
.L_6:
        /*0004*/ 	.word	0x00000082


	//----- nvinfo : EIATTR_KPARAM_INFO
	.align		4
.L_7:
        /*0008*/ 	.byte	0x04, 0x17
        /*000a*/ 	.short	(.L_9 - .L_8)
.L_8:
        /*000c*/ 	.word	0x00000000
        /*0010*/ 	.short	0x0001
        /*0012*/ 	.short	0x0008
        /*0014*/ 	.byte	0x00, 0xf5, 0x21, 0x00


	//----- nvinfo : EIATTR_KPARAM_INFO
	.align		4
.L_9:
        /*0018*/ 	.byte	0x04, 0x17
        /*001a*/ 	.short	(.L_11 - .L_10)
.L_10:
        /*001c*/ 	.word	0x00000000
        /*0020*/ 	.short	0x0000
        /*0022*/ 	.short	0x0000
        /*0024*/ 	.byte	0x00, 0xf5, 0x21, 0x00


	//----- nvinfo : EIATTR_SPARSE_MMA_MASK
	.align		4
.L_11:
        /*0028*/ 	.byte	0x03, 0x50
        /*002a*/ 	.short	0x0000


	//----- nvinfo : EIATTR_MAXREG_COUNT
	.align		4
        /*002c*/ 	.byte	0x03, 0x1b
        /*002e*/ 	.short	0x00ff


	//----- nvinfo : EIATTR_MERCURY_ISA_VERSION
	.align		4
        /*0030*/ 	.byte	0x03, 0x5f
        /*0032*/ 	.short	0x0101


	//----- nvinfo : EIATTR_VRC_CTA_INIT_COUNT
	.align		4
        /*0034*/ 	.byte	0x02, 0x4a
	.zero		1
	.zero		1


	//----- nvinfo : EIATTR_EXIT_INSTR_OFFSETS
	.align		4
        /*0038*/ 	.byte	0x04, 0x1c
        /*003a*/ 	.short	(.L_13 - .L_12)


	//   ....[0]....
.L_12:
        /*003c*/ 	.word	0x00000580


	//----- nvinfo : EIATTR_MAX_THREADS
	.align		4
.L_13:
        /*0040*/ 	.byte	0x04, 0x05
        /*0042*/ 	.short	(.L_15 - .L_14)
.L_14:
        /*0044*/ 	.word	0x00000008
        /*0048*/ 	.word	0x00000001
        /*004c*/ 	.word	0x00000001


	//----- nvinfo : EIATTR_CRS_STACK_SIZE
	.align		4
.L_15:
        /*0050*/ 	.byte	0x04, 0x1e
        /*0052*/ 	.short	(.L_17 - .L_16)
.L_16:
        /*0054*/ 	.word	0x00000000


	//----- nvinfo : EIATTR_CBANK_PARAM_SIZE
	.align		4
.L_17:
        /*0058*/ 	.byte	0x03, 0x19
        /*005a*/ 	.short	0x0010


	//----- nvinfo : EIATTR_PARAM_CBANK
	.align		4
        /*005c*/ 	.byte	0x04, 0x0a
        /*005e*/ 	.short	(.L_19 - .L_18)
	.align		4
.L_18:
        /*0060*/ 	.word	index@(.nv.constant0.default_function_kernel)
        /*0064*/ 	.short	0x0380
        /*0066*/ 	.short	0x0010


	//----- nvinfo : EIATTR_SW_WAR
	.align		4
.L_19:
        /*0068*/ 	.byte	0x04, 0x36
        /*006a*/ 	.short	(.L_21 - .L_20)
.L_20:
        /*006c*/ 	.word	0x00000008
.L_21:


//--------------------- .nv.callgraph             --------------------------
	.section	.nv.callgraph,"",@"SHT_CUDA_CALLGRAPH"
	.align	4
	.sectionentsize	8
	.align		4
        /*0000*/ 	.word	0x00000000
	.align		4
        /*0004*/ 	.word	0xffffffff
	.align		4
        /*0008*/ 	.word	0x00000000
	.align		4
        /*000c*/ 	.word	0xfffffffe
	.align		4
        /*0010*/ 	.word	0x00000000
	.align		4
        /*0014*/ 	.word	0xfffffffd
	.align		4
        /*0018*/ 	.word	0x00000000
	.align		4
        /*001c*/ 	.word	0xfffffffc


//--------------------- .text.default_function_kernel --------------------------
	.section	.text.default_function_kernel,"ax",@progbits
	.align	128
        .global         default_function_kernel
        .type           default_function_kernel,@function
        .size           default_function_kernel,(.L_x_9 - default_function_kernel)
        .other          default_function_kernel,@"STO_CUDA_ENTRY STV_DEFAULT"
default_function_kernel:
.text.default_function_kernel:
[----:B------:R-:W-:Y:S01]  /*0000*/  LDC R1, c[0x0][0x37c] ;  /* 0x0000df00ff017b82 */ /* 0x000fe20000000800 */
[----:B------:R-:W0:Y:S07]  /*0010*/  S2R R5, SR_TID.X ;  /* 0x0000000000057919 */ /* 0x000e2e0000002100 */
[----:B------:R-:W1:Y:S01]  /*0020*/  S2UR UR4, SR_CTAID.X ;  /* 0x00000000000479c3 */ /* 0x000e620000002500 */
[----:B------:R-:W2:Y:S07]  /*0030*/  LDCU.64 UR6, c[0x0][0x358] ;  /* 0x00006b00ff0677ac */ /* 0x000eae0008000a00 */
[----:B------:R-:W3:Y:S01]  /*0040*/  LDC.64 R2, c[0x0][0x388] ;  /* 0x0000e200ff027b82 */ /* 0x000ee20000000a00 */
[----:B-1----:R-:W-:-:S06]  /*0050*/  USHF.L.U32 UR4, UR4, 0x3, URZ ;  /* 0x0000000304047899 */ /* 0x002fcc00080006ff */
[----:B0-----:R-:W-:-:S05]  /*0060*/  LOP3.LUT R5, R5, UR4, RZ, 0xfc, !PT ;  /* 0x0000000405057c12 */ /* 0x001fca000f8efcff */
[----:B---3--:R-:W-:-:S05]  /*0070*/  IMAD.WIDE.U32 R2, R5, 0x4, R2 ;  /* 0x0000000405027825 */ /* 0x008fca00078e0002 */
[----:B--2---:R-:W2:Y:S01]  /*0080*/  LDG.E.CONSTANT R0, desc[UR6][R2.64] ;  /* 0x0000000602007981 */ /* 0x004ea2000c1e9900 */
[----:B------:R-:W-:Y:S01]  /*0090*/  BSSY.RECONVERGENT B0, `(.L_x_0) ;  /* 0x0000047000007945 */ /* 0x000fe20003800200 */
[C---:B--2---:R-:W-:Y:S01]  /*00a0*/  FMUL R4, R0.reuse, 1.4426950216293334961 ;  /* 0x3fb8aa3b00047820 */ /* 0x044fe20000400000 */
[----:B------:R-:W-:-:S04]  /*00b0*/  FADD R6, |R0|, -RZ ;  /* 0x800000ff00067221 */ /* 0x000fc80000000200 */
[----:B------:R-:W-:-:S13]  /*00c0*/  FSETP.GEU.AND P0, PT, R4, -126, PT ;  /* 0xc2fc00000400780b */ /* 0x000fda0003f0e000 */
[----:B------:R-:W-:-:S04]  /*00d0*/  @!P0 FMUL R4, R4, 0.5 ;  /* 0x3f00000004048820 */ /* 0x000fc80000400000 */
[----:B------:R-:W0:Y:S02]  /*00e0*/  MUFU.EX2 R7, R4 ;  /* 0x0000000400077308 */ /* 0x000e240000000800 */
[----:B0-----:R-:W-:-:S05]  /*00f0*/  @!P0 FMUL R7, R7, R7 ;  /* 0x0000000707078220 */ /* 0x001fca0000400000 */
[----:B------:R-:W-:-:S13]  /*0100*/  FSETP.GEU.AND P0, PT, |R0|, R7, PT ;  /* 0x000000070000720b */ /* 0x000fda0003f0e200 */
[----:B------:R-:W-:Y:S05]  /*0110*/  @!P0 BRA `(.L_x_1) ;  /* 0x0000000000f88947 */ /* 0x000fea0003800000 */
[----:B------:R-:W-:-:S05]  /*0120*/  FMUL R3, R7, 8388608 ;  /* 0x4b00000007037820 */ /* 0x000fca0000400000 */
[----:B------:R-:W-:-:S13]  /*0130*/  FSETP.GTU.AND P0, PT, R6, R3, PT ;  /* 0x000000030600720b */ /* 0x000fda0003f0c000 */
[----:B------:R-:W-:Y:S05]  /*0140*/  @P0 BRA `(.L_x_2) ;  /* 0x0000000000740947 */ /* 0x000fea0003800000 */
[C---:B------:R-:W-:Y:S01]  /*0150*/  FMUL R2, R7.reuse, 16777216 ;  /* 0x4b80000007027820 */ /* 0x040fe20000400000 */
[----:B------:R-:W-:Y:S01]  /*0160*/  FSETP.GEU.AND P0, PT, R7, 1.175494350822287508e-38, PT ;  /* 0x008000000700780b */ /* 0x000fe20003f0e000 */
[----:B------:R-:W-:Y:S01]  /*0170*/  FMUL R3, R6, 16777216 ;  /* 0x4b80000006037820 */ /* 0x000fe20000400000 */
[----:B------:R-:W-:Y:S02]  /*0180*/  BSSY.RECONVERGENT B1, `(.L_x_3) ;  /* 0x0000017000017945 */ /* 0x000fe40003800200 */
[----:B------:R-:W-:Y:S02]  /*0190*/  FSEL R2, R2, R7, !P0 ;  /* 0x0000000702027208 */ /* 0x000fe40004000000 */
[----:B------:R-:W-:-:S04]  /*01a0*/  FSEL R3, R3, R6, !P0 ;  /* 0x0000000603037208 */ /* 0x000fc80004000000 */
[----:B------:R-:W0:Y:S02]  /*01b0*/  MUFU.RCP R2, R2 ;  /* 0x0000000200027308 */ /* 0x000e240000001000 */
[----:B0-----:R-:W-:-:S06]  /*01c0*/  FMUL R3, R2, R3 ;  /* 0x0000000302037220 */ /* 0x001fcc0000400000 */
[----:B------:R-:W0:Y:S02]  /*01d0*/  FRND.TRUNC R3, R3 ;  /* 0x0000000300037307 */ /* 0x000e24000020d000 */
[----:B0-----:R-:W-:-:S05]  /*01e0*/  FFMA R4, -|R7|, R3, R6 ;  /* 0x0000000307047223 */ /* 0x001fca0000000306 */
[----:B------:R-:W-:-:S13]  /*01f0*/  ISETP.GE.U32.AND P0, PT, R4, R7, PT ;  /* 0x000000070400720c */ /* 0x000fda0003f06070 */
[----:B------:R-:W-:Y:S05]  /*0200*/  @!P0 BRA `(.L_x_4) ;  /* 0x0000000000388947 */ /* 0x000fea0003800000 */
[----:B------:R-:W-:-:S04]  /*0210*/  ISETP.GE.U32.AND P0, PT, R4, -0x7fffffff, PT ;  /* 0x800000010400780c */ /* 0x000fc80003f06070 */
[----:B------:R-:W-:-:S09]  /*0220*/  FSETP.GEU.OR P1, PT, R4, -|R7|, !P0 ;  /* 0xc00000070400720b */ /* 0x000fd2000472e400 */
[----:B------:R-:W-:-:S04]  /*0230*/  @P0 FADD R2, R3, -1 ;  /* 0xbf80000003020421 */ /* 0x000fc80000000000 */
[----:B------:R-:W-:-:S04]  /*0240*/  @!P1 FADD R2, R2, -1 ;  /* 0xbf80000002029421 */ /* 0x000fc80000000000 */
[----:B------:R-:W-:Y:S01]  /*0250*/  @P0 IMAD.MOV.U32 R3, RZ, RZ, R2 ;  /* 0x000000ffff030224 */ /* 0x000fe200078e0002 */
[----:B------:R-:W-:Y:S06]  /*0260*/  @P0 BRA `(.L_x_4) ;  /* 0x0000000000200947 */ /* 0x000fec0003800000 */
[----:B------:R-:W-:Y:S01]  /*0270*/  FADD R2, R7, R7 ;  /* 0x0000000707027221 */ /* 0x000fe20000000000 */
[----:B------:R-:W-:-:S04]  /*0280*/  FADD R3, R3, 1 ;  /* 0x3f80000003037421 */ /* 0x000fc80000000000 */
[----:B------:R-:W-:-:S13]  /*0290*/  FSETP.GE.AND P0, PT, R4, R2, PT ;  /* 0x000000020400720b */ /* 0x000fda0003f06000 */
[----:B------:R-:W-:-:S05]  /*02a0*/  @P0 FFMA R2, R7, -3, R4 ;  /* 0xc040000007020823 */ /* 0x000fca0000000004 */
[----:B------:R-:W-:Y:S01]  /*02b0*/  FSETP.GE.AND P1, PT, R2, RZ, P0 ;  /* 0x000000ff0200720b */ /* 0x000fe20000726000 */
[----:B------:R-:W-:-:S12]  /*02c0*/  @P0 FADD R2, R3, 1 ;  /* 0x3f80000003020421 */ /* 0x000fd80000000000 */
[----:B------:R-:W-:-:S04]  /*02d0*/  @P1 FADD R2, R2, 1 ;  /* 0x3f80000002021421 */ /* 0x000fc80000000000 */
[----:B------:R-:W-:-:S07]  /*02e0*/  @P0 IMAD.MOV.U32 R3, RZ, RZ, R2 ;  /* 0x000000ffff030224 */ /* 0x000fce00078e0002 */
.L_x_4:
[----:B------:R-:W-:Y:S05]  /*02f0*/  BSYNC.RECONVERGENT B1 ;  /* 0x0000000000017941 */ /* 0x000fea0003800200 */
.L_x_3:
[----:B------:R-:W-:Y:S01]  /*0300*/  FFMA R6, -|R7|, R3, R6 ;  /* 0x0000000307067223 */ /* 0x000fe20000000306 */
[----:B------:R-:W-:Y:S06]  /*0310*/  BRA `(.L_x_1) ;  /* 0x0000000000787947 */ /* 0x000fec0003800000 */
.L_x_2:
[----:B------:R-:W-:Y:S01]  /*0320*/  LOP3.LUT R9, R3, 0xff800000, RZ, 0xc0, !PT ;  /* 0xff80000003097812 */ /* 0x000fe200078ec0ff */
[----:B------:R-:W-:Y:S01]  /*0330*/  BSSY.RECONVERGENT B1, `(.L_x_5) ;  /* 0x000001a000017945 */ /* 0x000fe20003800200 */
[C---:B------:R-:W-:Y:S02]  /*0340*/  ISETP.GT.U32.AND P0, PT, R6.reuse, 0x7f7fffff, PT ;  /* 0x7f7fffff0600780c */ /* 0x040fe40003f04070 */
[C---:B------:R-:W-:Y:S02]  /*0350*/  IADD3 R2, PT, PT, R6.reuse, 0xb800000, -R9 ;  /* 0x0b80000006027810 */ /* 0x040fe40007ffe809 */
[----:B------:R-:W-:Y:S02]  /*0360*/  LOP3.LUT R6, R6, 0x7fffff, RZ, 0xc0, !PT ;  /* 0x007fffff06067812 */ /* 0x000fe400078ec0ff */
[----:B------:R-:W-:Y:S02]  /*0370*/  LOP3.LUT P1, R2, R2, 0xff800000, RZ, 0xc0, !PT ;  /* 0xff80000002027812 */ /* 0x000fe4000782c0ff */
[----:B------:R-:W-:-:S02]  /*0380*/  FSETP.GT.AND P2, PT, R7, RZ, PT ;  /* 0x000000ff0700720b */ /* 0x000fc40003f44000 */
[----:B------:R-:W-:Y:S02]  /*0390*/  FSEL R9, R9, +QNAN , !P0 ;  /* 0x7fffffff09097808 */ /* 0x000fe40004000000 */
[----:B------:R-:W-:Y:S02]  /*03a0*/  LOP3.LUT R6, R6, 0x3f800000, RZ, 0xfc, !PT ;  /* 0x3f80000006067812 */ /* 0x000fe400078efcff */
[----:B------:R-:W-:-:S05]  /*03b0*/  FSEL R10, R9, +QNAN , P2 ;  /* 0x7fffffff090a7808 */ /* 0x000fca0001000000 */
[----:B------:R-:W-:Y:S05]  /*03c0*/  @!P1 BRA `(.L_x_6) ;  /* 0x0000000000409947 */ /* 0x000fea0003800000 */
[----:B------:R-:W-:-:S04]  /*03d0*/  LOP3.LUT R3, R3, 0x7fffff, RZ, 0xc0, !PT ;  /* 0x007fffff03037812 */ /* 0x000fc800078ec0ff */
[----:B------:R-:W-:-:S04]  /*03e0*/  LOP3.LUT R3, R3, 0x3f800000, RZ, 0xfc, !PT ;  /* 0x3f80000003037812 */ /* 0x000fc800078efcff */
[----:B------:R0:W1:Y:S03]  /*03f0*/  MUFU.RCP R4, R3 ;  /* 0x0000000300047308 */ /* 0x0000660000001000 */
.L_x_7:
[----:B------:R-:W-:-:S04]  /*0400*/  VIMNMX.U32 R7, PT, PT, R2, 0xb800000, PT ;  /* 0x0b80000002077848 */ /* 0x000fc80003fe0000 */
[C---:B------:R-:W-:Y:S02]  /*0410*/  IADD3 R6, PT, PT, R7.reuse, R6, RZ ;  /* 0x0000000607067210 */ /* 0x040fe40007ffe0ff */
[----:B------:R-:W-:-:S03]  /*0420*/  IADD3 R2, PT, PT, -R7, R2, RZ ;  /* 0x0000000207027210 */ /* 0x000fc60007ffe1ff */
[----:B-1----:R-:W-:Y:S01]  /*0430*/  FMUL R9, R4, R6 ;  /* 0x0000000604097220 */ /* 0x002fe20000400000 */
[----:B------:R-:W-:-:S03]  /*0440*/  ISETP.NE.AND P1, PT, R2, RZ, PT ;  /* 0x000000ff0200720c */ /* 0x000fc60003f25270 */
[----:B------:R-:W-:-:S04]  /*0450*/  FFMA R8, -R3, R9, R6 ;  /* 0x0000000903087223 */ /* 0x000fc80000000106 */
[----:B------:R-:W-:-:S04]  /*0460*/  FFMA R9, R4, R8, R9 ;  /* 0x0000000804097223 */ /* 0x000fc80000000009 */
[----:B------:R-:W-:-:S04]  /*0470*/  FFMA R8, -R3, R9, R6 ;  /* 0x0000000903087223 */ /* 0x000fc80000000106 */
[----:B------:R-:W-:-:S06]  /*0480*/  FFMA.RZ R8, R4, R8, R9 ;  /* 0x0000000804087223 */ /* 0x000fcc000000c009 */
[----:B------:R-:W1:Y:S02]  /*0490*/  FRND.TRUNC R8, R8 ;  /* 0x0000000800087307 */ /* 0x000e64000020d000 */
[----:B-1----:R-:W-:-:S05]  /*04a0*/  FFMA R6, -R3, R8, R6 ;  /* 0x0000000803067223 */ /* 0x002fca0000000106 */
[----:B------:R-:W-:-:S13]  /*04b0*/  ISETP.NE.AND P0, PT, R6, RZ, PT ;  /* 0x000000ff0600720c */ /* 0x000fda0003f05270 */
[----:B------:R-:W-:Y:S05]  /*04c0*/  @P0 BRA P1, `(.L_x_7) ;  /* 0xfffffffc00cc0947 */ /* 0x000fea000083ffff */
.L_x_6:
[----:B------:R-:W-:Y:S05]  /*04d0*/  BSYNC.RECONVERGENT B1 ;  /* 0x0000000000017941 */ /* 0x000fea0003800200 */
.L_x_5:
[----:B0-----:R-:W-:-:S04]  /*04e0*/  FMUL R3, R6, 1.1920928955078125e-07 ;  /* 0x3400000006037820 */ /* 0x001fc80000400000 */
[----:B------:R-:W-:-:S07]  /*04f0*/  FMUL R6, R10, R3 ;  /* 0x000000030a067220 */ /* 0x000fce0000400000 */
.L_x_1:
[----:B------:R-:W-:Y:S05]  /*0500*/  BSYNC.RECONVERGENT B0 ;  /* 0x0000000000007941 */ /* 0x000fea0003800200 */
.L_x_0:
[----:B------:R-:W0:Y:S01]  /*0510*/  LDC.64 R2, c[0x0][0x380] ;  /* 0x0000e000ff027b82 */ /* 0x000e220000000a00 */
[C---:B------:R-:W-:Y:S02]  /*0520*/  FSETP.NAN.AND P0, PT, |R6|.reuse, |R6|, PT ;  /* 0x400000060600720b */ /* 0x040fe40003f08200 */
[----:B------:R-:W-:-:S04]  /*0530*/  LOP3.LUT R7, R6, 0x80000000, R0, 0xb8, !PT ;  /* 0x8000000006077812 */ /* 0x000fc800078eb800 */
[----:B------:R-:W-:-:S05]  /*0540*/  FSEL R7, R6, R7, P0 ;  /* 0x0000000706077208 */ /* 0x000fca0000000000 */
[----:B------:R-:W-:Y:S01]  /*0550*/  FMUL R7, R0, R7 ;  /* 0x0000000700077220 */ /* 0x000fe20000400000 */
[----:B0-----:R-:W-:-:S05]  /*0560*/  IMAD.WIDE.U32 R2, R5, 0x4, R2 ;  /* 0x0000000405027825 */ /* 0x001fca00078e0002 */
[----:B------:R-:W-:Y:S01]  /*0570*/  STG.E desc[UR6][R2.64], R7 ;  /* 0x0000000702007986 */ /* 0x000fe2000c101906 */
[----:B------:R-:W-:Y:S05]  /*0580*/  EXIT ;  /* 0x000000000000794d */ /* 0x000fea0003800000 */
.L_x_8:
[----:B------:R-:W-:-:S00]  /*0590*/  BRA `(.L_x_8) ;  /* 0xfffffffc00fc7947 */ /* 0x000fc0000383ffff */
[----:B------:R-:W-:-:S00]  /*05a0*/  NOP ;  /* 0x0000000000007918 */ /* 0x000fc00000000000 */
        /* <DEDUP_REMOVED lines=13> */
.L_x_9:


//--------------------- .nv.shared.reserved.0     --------------------------
	.section	.nv.shared.reserved.0,"aw",@nobits
	.weak		__nv_reservedSMEM_offset_0_alias
	.size		__nv_reservedSMEM_offset_0_alias, 0, 64
	.other		__nv_reservedSMEM_offset_0_alias,@"STO_CUDA_RESERVED_SHARED STV_DEFAULT"
__nv_reservedSMEM_offset_0_alias:
	.zero		0
	.zero		64


//--------------------- .nv.constant0.default_function_kernel --------------------------
	.section	.nv.constant0.default_function_kernel,"a",@progbits
	.sectionflags	@""
	.align	4
.nv.constant0.default_function_kernel:
	.zero		912


//--------------------- SYMBOLS --------------------------

	.type		.nv.reservedSmem.offset0,@object
	.size		.nv.reservedSmem.offset0,0x4
